//
// Generated by NVIDIA NVVM Compiler
//
// Compiler Build ID: CL-36424714
// Cuda compilation tools, release 13.0, V13.0.88
// Based on NVVM 20.0.0
//

.version 9.0
.target sm_100
.address_size 64

	// .globl	_Z8traversePiS_S_S_S_S_S_S_S_
.global .align 4 .b8 temp[324];

.visible .entry _Z8traversePiS_S_S_S_S_S_S_S_(
	.param .u64 .ptr .align 1 _Z8traversePiS_S_S_S_S_S_S_S__param_0,
	.param .u64 .ptr .align 1 _Z8traversePiS_S_S_S_S_S_S_S__param_1,
	.param .u64 .ptr .align 1 _Z8traversePiS_S_S_S_S_S_S_S__param_2,
	.param .u64 .ptr .align 1 _Z8traversePiS_S_S_S_S_S_S_S__param_3,
	.param .u64 .ptr .align 1 _Z8traversePiS_S_S_S_S_S_S_S__param_4,
	.param .u64 .ptr .align 1 _Z8traversePiS_S_S_S_S_S_S_S__param_5,
	.param .u64 .ptr .align 1 _Z8traversePiS_S_S_S_S_S_S_S__param_6,
	.param .u64 .ptr .align 1 _Z8traversePiS_S_S_S_S_S_S_S__param_7,
	.param .u64 .ptr .align 1 _Z8traversePiS_S_S_S_S_S_S_S__param_8
)
{
	.reg .pred 	%p<7>;
	.reg .b32 	%r<58>;
	.reg .b64 	%rd<82>;

	ld.param.u64 	%rd13, [_Z8traversePiS_S_S_S_S_S_S_S__param_0];
	ld.param.u64 	%rd14, [_Z8traversePiS_S_S_S_S_S_S_S__param_1];
	ld.param.u64 	%rd15, [_Z8traversePiS_S_S_S_S_S_S_S__param_2];
	ld.param.u64 	%rd16, [_Z8traversePiS_S_S_S_S_S_S_S__param_3];
	ld.param.u64 	%rd17, [_Z8traversePiS_S_S_S_S_S_S_S__param_4];
	ld.param.u64 	%rd18, [_Z8traversePiS_S_S_S_S_S_S_S__param_5];
	ld.param.u64 	%rd19, [_Z8traversePiS_S_S_S_S_S_S_S__param_6];
	ld.param.u64 	%rd20, [_Z8traversePiS_S_S_S_S_S_S_S__param_8];
	cvta.to.global.u64 	%rd1, %rd20;
	cvta.to.global.u64 	%rd2, %rd15;
	cvta.to.global.u64 	%rd3, %rd19;
	cvta.to.global.u64 	%rd4, %rd18;
	cvta.to.global.u64 	%rd5, %rd14;
	cvta.to.global.u64 	%rd21, %rd17;
	cvta.to.global.u64 	%rd6, %rd13;
	cvta.to.global.u64 	%rd22, %rd16;
	mov.u32 	%r1, %tid.x;
	mul.wide.u32 	%rd23, %r1, 4;
	add.s64 	%rd7, %rd22, %rd23;
	ld.global.u32 	%r2, [%rd7];
	mul.wide.s32 	%rd24, %r2, 4;
	add.s64 	%rd25, %rd6, %rd24;
	ld.global.u32 	%r3, [%rd25];
	add.s64 	%rd8, %rd21, %rd23;
	ld.global.u32 	%r4, [%rd8];
	setp.ne.s32 	%p1, %r3, %r4;
	add.s64 	%rd9, %rd4, %rd23;
	add.s64 	%rd10, %rd3, %rd23;
	@%p1 bra 	$L__BB0_6;
	add.s64 	%rd31, %rd2, %rd24;
	ld.global.u32 	%r10, [%rd31];
	setp.eq.s32 	%p3, %r10, -1;
	@%p3 bra 	$L__BB0_3;
	st.global.u32 	[%rd9], %r3;
	ld.global.u32 	%r11, [%rd7];
	mul.wide.s32 	%rd32, %r11, 4;
	add.s64 	%rd33, %rd2, %rd32;
	ld.global.u32 	%r12, [%rd33];
	st.global.u32 	[%rd10], %r12;
	bra.uni 	$L__BB0_9;
$L__BB0_3:
	mul.wide.s32 	%rd34, %r3, 4;
	add.s64 	%rd35, %rd6, %rd34;
	ld.global.u32 	%r13, [%rd35];
	setp.eq.s32 	%p4, %r13, -1;
	@%p4 bra 	$L__BB0_5;
	st.global.u32 	[%rd9], %r3;
	ld.global.u32 	%r14, [%rd8];
	mul.wide.s32 	%rd36, %r14, 4;
	add.s64 	%rd37, %rd6, %rd36;
	ld.global.u32 	%r15, [%rd37];
	st.global.u32 	[%rd10], %r15;
	bra.uni 	$L__BB0_9;
$L__BB0_5:
	st.global.u32 	[%rd9], %r2;
	ld.global.u32 	%r16, [%rd8];
	st.global.u32 	[%rd10], %r16;
	mul.wide.s32 	%rd38, %r16, 4;
	add.s64 	%rd39, %rd1, %rd38;
	mov.b32 	%r17, 1;
	st.global.u32 	[%rd39], %r17;
	bra.uni 	$L__BB0_9;
$L__BB0_6:
	mul.wide.s32 	%rd26, %r4, 4;
	add.s64 	%rd27, %rd5, %rd26;
	ld.global.u32 	%r6, [%rd27];
	setp.eq.s32 	%p2, %r6, -1;
	@%p2 bra 	$L__BB0_8;
	st.global.u32 	[%rd9], %r4;
	ld.global.u32 	%r7, [%rd8];
	mul.wide.s32 	%rd28, %r7, 4;
	add.s64 	%rd29, %rd5, %rd28;
	ld.global.u32 	%r8, [%rd29];
	st.global.u32 	[%rd10], %r8;
	bra.uni 	$L__BB0_9;
$L__BB0_8:
	st.global.u32 	[%rd9], %r4;
	ld.global.u32 	%r9, [%rd7];
	st.global.u32 	[%rd10], %r9;
$L__BB0_9:
	ld.param.u64 	%rd81, [_Z8traversePiS_S_S_S_S_S_S_S__param_7];
	cvta.to.global.u64 	%rd40, %rd81;
	bar.sync 	0;
	ld.global.u32 	%r18, [%rd7];
	mul.wide.s32 	%rd41, %r18, 4;
	add.s64 	%rd42, %rd6, %rd41;
	ld.global.u32 	%r19, [%rd42];
	ld.global.u32 	%r20, [%rd8];
	setp.ne.s32 	%p5, %r19, %r20;
	selp.u32 	%r21, 1, 0, %p5;
	add.s64 	%rd11, %rd40, %rd23;
	st.global.u32 	[%rd11], %r21;
	bar.sync 	0;
	ld.global.u32 	%r22, [%rd9];
	mul.wide.s32 	%rd44, %r22, 36;
	mov.u64 	%rd45, temp;
	add.s64 	%rd46, %rd45, %rd44;
	ld.global.u32 	%r23, [%rd10];
	mul.wide.s32 	%rd47, %r23, 4;
	add.s64 	%rd48, %rd46, %rd47;
	ld.global.u32 	%r24, [%rd48];
	ld.global.u32 	%r25, [%rd11];
	mul.wide.s32 	%rd49, %r24, 4;
	add.s64 	%rd50, %rd40, %rd49;
	ld.global.u32 	%r26, [%rd50];
	add.s32 	%r27, %r26, %r25;
	st.global.u32 	[%rd11], %r27;
	add.s64 	%rd51, %rd4, %rd49;
	ld.global.u32 	%r28, [%rd51];
	st.global.u32 	[%rd9], %r28;
	add.s64 	%rd52, %rd3, %rd49;
	ld.global.u32 	%r29, [%rd52];
	st.global.u32 	[%rd10], %r29;
	bar.sync 	0;
	ld.global.u32 	%r30, [%rd9];
	mul.wide.s32 	%rd53, %r30, 36;
	add.s64 	%rd54, %rd45, %rd53;
	ld.global.u32 	%r31, [%rd10];
	mul.wide.s32 	%rd55, %r31, 4;
	add.s64 	%rd56, %rd54, %rd55;
	ld.global.u32 	%r32, [%rd56];
	ld.global.u32 	%r33, [%rd11];
	mul.wide.s32 	%rd57, %r32, 4;
	add.s64 	%rd58, %rd40, %rd57;
	ld.global.u32 	%r34, [%rd58];
	add.s32 	%r35, %r34, %r33;
	st.global.u32 	[%rd11], %r35;
	add.s64 	%rd59, %rd4, %rd57;
	ld.global.u32 	%r36, [%rd59];
	st.global.u32 	[%rd9], %r36;
	add.s64 	%rd60, %rd3, %rd57;
	ld.global.u32 	%r37, [%rd60];
	st.global.u32 	[%rd10], %r37;
	bar.sync 	0;
	ld.global.u32 	%r38, [%rd9];
	mul.wide.s32 	%rd61, %r38, 36;
	add.s64 	%rd62, %rd45, %rd61;
	ld.global.u32 	%r39, [%rd10];
	mul.wide.s32 	%rd63, %r39, 4;
	add.s64 	%rd64, %rd62, %rd63;
	ld.global.u32 	%r40, [%rd64];
	ld.global.u32 	%r41, [%rd11];
	mul.wide.s32 	%rd65, %r40, 4;
	add.s64 	%rd66, %rd40, %rd65;
	ld.global.u32 	%r42, [%rd66];
	add.s32 	%r43, %r42, %r41;
	st.global.u32 	[%rd11], %r43;
	add.s64 	%rd67, %rd4, %rd65;
	ld.global.u32 	%r44, [%rd67];
	st.global.u32 	[%rd9], %r44;
	add.s64 	%rd68, %rd3, %rd65;
	ld.global.u32 	%r45, [%rd68];
	st.global.u32 	[%rd10], %r45;
	bar.sync 	0;
	ld.global.u32 	%r46, [%rd9];
	mul.wide.s32 	%rd69, %r46, 36;
	add.s64 	%rd70, %rd45, %rd69;
	ld.global.u32 	%r47, [%rd10];
	mul.wide.s32 	%rd71, %r47, 4;
	add.s64 	%rd72, %rd70, %rd71;
	ld.global.u32 	%r48, [%rd72];
	ld.global.u32 	%r49, [%rd11];
	mul.wide.s32 	%rd73, %r48, 4;
	add.s64 	%rd74, %rd40, %rd73;
	ld.global.u32 	%r50, [%rd74];
	add.s32 	%r51, %r50, %r49;
	st.global.u32 	[%rd11], %r51;
	add.s64 	%rd75, %rd4, %rd73;
	ld.global.u32 	%r52, [%rd75];
	st.global.u32 	[%rd9], %r52;
	add.s64 	%rd76, %rd3, %rd73;
	ld.global.u32 	%r53, [%rd76];
	st.global.u32 	[%rd10], %r53;
	bar.sync 	0;
	ld.global.u32 	%r54, [%rd7];
	ld.global.u32 	%r5, [%rd8];
	mul.wide.s32 	%rd77, %r5, 4;
	add.s64 	%rd78, %rd6, %rd77;
	ld.global.u32 	%r55, [%rd78];
	setp.ne.s32 	%p6, %r54, %r55;
	@%p6 bra 	$L__BB0_11;
	ld.global.u32 	%r56, [%rd11];
	sub.s32 	%r57, 10, %r56;
	add.s64 	%rd80, %rd1, %rd77;
	st.global.u32 	[%rd80], %r57;
$L__BB0_11:
	ret;

}
	// .globl	_Z10initializePiS_
.visible .entry _Z10initializePiS_(
	.param .u64 .ptr .align 1 _Z10initializePiS__param_0,
	.param .u64 .ptr .align 1 _Z10initializePiS__param_1
)
{
	.reg .b32 	%r<49>;
	.reg .b64 	%rd<70>;

	ld.param.u64 	%rd1, [_Z10initializePiS__param_0];
	ld.param.u64 	%rd2, [_Z10initializePiS__param_1];
	cvta.to.global.u64 	%rd3, %rd1;
	cvta.to.global.u64 	%rd4, %rd2;
	ld.global.u32 	%r1, [%rd3];
	mul.wide.s32 	%rd5, %r1, 36;
	mov.u64 	%rd6, temp;
	add.s64 	%rd7, %rd6, %rd5;
	ld.global.u32 	%r2, [%rd4];
	mul.wide.s32 	%rd8, %r2, 4;
	add.s64 	%rd9, %rd7, %rd8;
	mov.b32 	%r3, 0;
	st.global.u32 	[%rd9], %r3;
	ld.global.u32 	%r4, [%rd3+4];
	mul.wide.s32 	%rd10, %r4, 36;
	add.s64 	%rd11, %rd6, %rd10;
	ld.global.u32 	%r5, [%rd4+4];
	mul.wide.s32 	%rd12, %r5, 4;
	add.s64 	%rd13, %rd11, %rd12;
	mov.b32 	%r6, 1;
	st.global.u32 	[%rd13], %r6;
	ld.global.u32 	%r7, [%rd3+8];
	mul.wide.s32 	%rd14, %r7, 36;
	add.s64 	%rd15, %rd6, %rd14;
	ld.global.u32 	%r8, [%rd4+8];
	mul.wide.s32 	%rd16, %r8, 4;
	add.s64 	%rd17, %rd15, %rd16;
	mov.b32 	%r9, 2;
	st.global.u32 	[%rd17], %r9;
	ld.global.u32 	%r10, [%rd3+12];
	mul.wide.s32 	%rd18, %r10, 36;
	add.s64 	%rd19, %rd6, %rd18;
	ld.global.u32 	%r11, [%rd4+12];
	mul.wide.s32 	%rd20, %r11, 4;
	add.s64 	%rd21, %rd19, %rd20;
	mov.b32 	%r12, 3;
	st.global.u32 	[%rd21], %r12;
	ld.global.u32 	%r13, [%rd3+16];
	mul.wide.s32 	%rd22, %r13, 36;
	add.s64 	%rd23, %rd6, %rd22;
	ld.global.u32 	%r14, [%rd4+16];
	mul.wide.s32 	%rd24, %r14, 4;
	add.s64 	%rd25, %rd23, %rd24;
	mov.b32 	%r15, 4;
	st.global.u32 	[%rd25], %r15;
	ld.global.u32 	%r16, [%rd3+20];
	mul.wide.s32 	%rd26, %r16, 36;
	add.s64 	%rd27, %rd6, %rd26;
	ld.global.u32 	%r17, [%rd4+20];
	mul.wide.s32 	%rd28, %r17, 4;
	add.s64 	%rd29, %rd27, %rd28;
	mov.b32 	%r18, 5;
	st.global.u32 	[%rd29], %r18;
	ld.global.u32 	%r19, [%rd3+24];
	mul.wide.s32 	%rd30, %r19, 36;
	add.s64 	%rd31, %rd6, %rd30;
	ld.global.u32 	%r20, [%rd4+24];
	mul.wide.s32 	%rd32, %r20, 4;
	add.s64 	%rd33, %rd31, %rd32;
	mov.b32 	%r21, 6;
	st.global.u32 	[%rd33], %r21;
	ld.global.u32 	%r22, [%rd3+28];
	mul.wide.s32 	%rd34, %r22, 36;
	add.s64 	%rd35, %rd6, %rd34;
	ld.global.u32 	%r23, [%rd4+28];
	mul.wide.s32 	%rd36, %r23, 4;
	add.s64 	%rd37, %rd35, %rd36;
	mov.b32 	%r24, 7;
	st.global.u32 	[%rd37], %r24;
	ld.global.u32 	%r25, [%rd3+32];
	mul.wide.s32 	%rd38, %r25, 36;
	add.s64 	%rd39, %rd6, %rd38;
	ld.global.u32 	%r26, [%rd4+32];
	mul.wide.s32 	%rd40, %r26, 4;
	add.s64 	%rd41, %rd39, %rd40;
	mov.b32 	%r27, 8;
	st.global.u32 	[%rd41], %r27;
	ld.global.u32 	%r28, [%rd3+36];
	mul.wide.s32 	%rd42, %r28, 36;
	add.s64 	%rd43, %rd6, %rd42;
	ld.global.u32 	%r29, [%rd4+36];
	mul.wide.s32 	%rd44, %r29, 4;
	add.s64 	%rd45, %rd43, %rd44;
	mov.b32 	%r30, 9;
	st.global.u32 	[%rd45], %r30;
	ld.global.u32 	%r31, [%rd3+40];
	mul.wide.s32 	%rd46, %r31, 36;
	add.s64 	%rd47, %rd6, %rd46;
	ld.global.u32 	%r32, [%rd4+40];
	mul.wide.s32 	%rd48, %r32, 4;
	add.s64 	%rd49, %rd47, %rd48;
	mov.b32 	%r33, 10;
	st.global.u32 	[%rd49], %r33;
	ld.global.u32 	%r34, [%rd3+44];
	mul.wide.s32 	%rd50, %r34, 36;
	add.s64 	%rd51, %rd6, %rd50;
	ld.global.u32 	%r35, [%rd4+44];
	mul.wide.s32 	%rd52, %r35, 4;
	add.s64 	%rd53, %rd51, %rd52;
	mov.b32 	%r36, 11;
	st.global.u32 	[%rd53], %r36;
	ld.global.u32 	%r37, [%rd3+48];
	mul.wide.s32 	%rd54, %r37, 36;
	add.s64 	%rd55, %rd6, %rd54;
	ld.global.u32 	%r38, [%rd4+48];
	mul.wide.s32 	%rd56, %r38, 4;
	add.s64 	%rd57, %rd55, %rd56;
	mov.b32 	%r39, 12;
	st.global.u32 	[%rd57], %r39;
	ld.global.u32 	%r40, [%rd3+52];
	mul.wide.s32 	%rd58, %r40, 36;
	add.s64 	%rd59, %rd6, %rd58;
	ld.global.u32 	%r41, [%rd4+52];
	mul.wide.s32 	%rd60, %r41, 4;
	add.s64 	%rd61, %rd59, %rd60;
	mov.b32 	%r42, 13;
	st.global.u32 	[%rd61], %r42;
	ld.global.u32 	%r43, [%rd3+56];
	mul.wide.s32 	%rd62, %r43, 36;
	add.s64 	%rd63, %rd6, %rd62;
	ld.global.u32 	%r44, [%rd4+56];
	mul.wide.s32 	%rd64, %r44, 4;
	add.s64 	%rd65, %rd63, %rd64;
	mov.b32 	%r45, 14;
	st.global.u32 	[%rd65], %r45;
	ld.global.u32 	%r46, [%rd3+60];
	mul.wide.s32 	%rd66, %r46, 36;
	add.s64 	%rd67, %rd6, %rd66;
	ld.global.u32 	%r47, [%rd4+60];
	mul.wide.s32 	%rd68, %r47, 4;
	add.s64 	%rd69, %rd67, %rd68;
	mov.b32 	%r48, 15;
	st.global.u32 	[%rd69], %r48;
	ret;

}


// ===== COMPILED SASS (sm_100) =====

	.target	sm_100

	.elftype	@"ET_EXEC"


//--------------------- .note.nv.tkinfo           --------------------------
	.section	.note.nv.tkinfo,"",@"SHT_NOTE"
	.sectionflags	@"SHF_NOTE_NV_TKINFO"
	.tkinfo
        /*0018*/ 	.word	0x00000002
        /*0030*/ 	.string	""
        /*0030*/ 	.string	"ptxas"
        /*0030*/ 	.string	"Cuda compilation tools, release 13.0, V13.0.88"
        /*0030*/ 	.string	"Build cuda_13.0.r13.0/compiler.36424714_0"
        /*0030*/ 	.string	"-arch sm_100 -m 64 "



//--------------------- .note.nv.cuinfo           --------------------------
	.section	.note.nv.cuinfo,"",@"SHT_NOTE"
	.sectionflags	@"SHF_NOTE_NV_CUINFO"
        /*0018*/ 	.short	0x0002
        /*001a*/ 	.short	0x0064
        /*001c*/ 	.short	0x0082
	.zero		2


//--------------------- .nv.info                  --------------------------
	.section	.nv.info,"",@"SHT_CUDA_INFO"
	.align	4


	//----- nvinfo : EIATTR_REGCOUNT
	.align		4
        /*0000*/ 	.byte	0x04, 0x2f
        /*0002*/ 	.short	(.L_2 - .L_1)
	.align		4
.L_1:
        /*0004*/ 	.word	index@(_Z8traversePiS_S_S_S_S_S_S_S_)
        /*0008*/ 	.word	0x00000020


	//----- nvinfo : EIATTR_FRAME_SIZE
	.align		4
.L_2:
        /*000c*/ 	.byte	0x04, 0x11
        /*000e*/ 	.short	(.L_4 - .L_3)
	.align		4
.L_3:
        /*0010*/ 	.word	index@(_Z8traversePiS_S_S_S_S_S_S_S_)
        /*0014*/ 	.word	0x00000000


	//----- nvinfo : EIATTR_REGCOUNT
	.align		4
.L_4:
        /*0018*/ 	.byte	0x04, 0x2f
        /*001a*/ 	.short	(.L_6 - .L_5)
	.align		4
.L_5:
        /*001c*/ 	.word	index@(_Z10initializePiS_)
        /*0020*/ 	.word	0x00000018


	//----- nvinfo : EIATTR_FRAME_SIZE
	.align		4
.L_6:
        /*0024*/ 	.byte	0x04, 0x11
        /*0026*/ 	.short	(.L_8 - .L_7)
	.align		4
.L_7:
        /*0028*/ 	.word	index@(_Z10initializePiS_)
        /*002c*/ 	.word	0x00000000


	//----- nvinfo : EIATTR_MIN_STACK_SIZE
	.align		4
.L_8:
        /*0030*/ 	.byte	0x04, 0x12
        /*0032*/ 	.short	(.L_10 - .L_9)
	.align		4
.L_9:
        /*0034*/ 	.word	index@(_Z10initializePiS_)
        /*0038*/ 	.word	0x00000000


	//----- nvinfo : EIATTR_MIN_STACK_SIZE
	.align		4
.L_10:
        /*003c*/ 	.byte	0x04, 0x12
        /*003e*/ 	.short	(.L_12 - .L_11)
	.align		4
.L_11:
        /*0040*/ 	.word	index@(_Z8traversePiS_S_S_S_S_S_S_S_)
        /*0044*/ 	.word	0x00000000
.L_12:


//--------------------- .nv.compat                --------------------------
	.section	.nv.compat,"",@"SHT_CUDA_COMPAT_INFO"
	.align	4
        /*0000*/ 	.byte	0x02, 0x09, 0x00, 0x00, 0x02, 0x02, 0x01, 0x00, 0x02, 0x05, 0x05, 0x00, 0x03, 0x07, 0x01, 0x01
        /*0010*/ 	.byte	0x02, 0x03, 0x00, 0x00, 0x02, 0x06, 0x01, 0x00, 0x04, 0x0b, 0x08, 0x00, 0x09, 0x00, 0x00, 0x00
        /*0020*/ 	.byte	0x00, 0x00, 0x00, 0x00


//--------------------- .nv.info._Z10initializePiS_ --------------------------
	.section	.nv.info._Z10initializePiS_,"",@"SHT_CUDA_INFO"
	.sectionflags	@""
	.align	4


	//----- nvinfo : EIATTR_CUDA_API_VERSION
	.align		4
        /*0000*/ 	.byte	0x04, 0x37
        /*0002*/ 	.short	(.L_14 - .L_13)
.L_13:
        /*0004*/ 	.word	0x00000082


	//----- nvinfo : EIATTR_KPARAM_INFO
	.align		4
.L_14:
        /*0008*/ 	.byte	0x04, 0x17
        /*000a*/ 	.short	(.L_16 - .L_15)
.L_15:
        /*000c*/ 	.word	0x00000000
        /*0010*/ 	.short	0x0001
        /*0012*/ 	.short	0x0008
        /*0014*/ 	.byte	0x00, 0xf5, 0x21, 0x00


	//----- nvinfo : EIATTR_KPARAM_INFO
	.align		4
.L_16:
        /*0018*/ 	.byte	0x04, 0x17
        /*001a*/ 	.short	(.L_18 - .L_17)
.L_17:
        /*001c*/ 	.word	0x00000000
        /*0020*/ 	.short	0x0000
        /*0022*/ 	.short	0x0000
        /*0024*/ 	.byte	0x00, 0xf5, 0x21, 0x00


	//----- nvinfo : EIATTR_SPARSE_MMA_MASK
	.align		4
.L_18:
        /*0028*/ 	.byte	0x03, 0x50
        /*002a*/ 	.short	0x0000


	//----- nvinfo : EIATTR_MAXREG_COUNT
	.align		4
        /*002c*/ 	.byte	0x03, 0x1b
        /*002e*/ 	.short	0x00ff


	//----- nvinfo : EIATTR_MERCURY_ISA_VERSION
	.align		4
        /*0030*/ 	.byte	0x03, 0x5f
        /*0032*/ 	.short	0x0101


	//----- nvinfo : EIATTR_VRC_CTA_INIT_COUNT
	.align		4
        /*0034*/ 	.byte	0x02, 0x4a
	.zero		1
	.zero		1


	//----- nvinfo : EIATTR_EXIT_INSTR_OFFSETS
	.align		4
        /*0038*/ 	.byte	0x04, 0x1c
        /*003a*/ 	.short	(.L_20 - .L_19)


	//   ....[0]....
.L_19:
        /*003c*/ 	.word	0x00000640


	//----- nvinfo : EIATTR_CBANK_PARAM_SIZE
	.align		4
.L_20:
        /*0040*/ 	.byte	0x03, 0x19
        /*0042*/ 	.short	0x0010


	//----- nvinfo : EIATTR_PARAM_CBANK
	.align		4
        /*0044*/ 	.byte	0x04, 0x0a
        /*0046*/ 	.short	(.L_22 - .L_21)
	.align		4
.L_21:
        /*0048*/ 	.word	index@(.nv.constant0._Z10initializePiS_)
        /*004c*/ 	.short	0x0380
        /*004e*/ 	.short	0x0010


	//----- nvinfo : EIATTR_SW_WAR
	.align		4
.L_22:
        /*0050*/ 	.byte	0x04, 0x36
        /*0052*/ 	.short	(.L_24 - .L_23)
.L_23:
        /*0054*/ 	.word	0x00000008
.L_24:


//--------------------- .nv.info._Z8traversePiS_S_S_S_S_S_S_S_ --------------------------
	.section	.nv.info._Z8traversePiS_S_S_S_S_S_S_S_,"",@"SHT_CUDA_INFO"
	.sectionflags	@""
	.align	4


	//----- nvinfo : EIATTR_CUDA_API_VERSION
	.align		4
        /*0000*/ 	.byte	0x04, 0x37
        /*0002*/ 	.short	(.L_26 - .L_25)
.L_25:
        /*0004*/ 	.word	0x00000082


	//----- nvinfo : EIATTR_KPARAM_INFO
	.align		4
.L_26:
        /*0008*/ 	.byte	0x04, 0x17
        /*000a*/ 	.short	(.L_28 - .L_27)
.L_27:
        /*000c*/ 	.word	0x00000000
        /*0010*/ 	.short	0x0008
        /*0012*/ 	.short	0x0040
        /*0014*/ 	.byte	0x00, 0xf5, 0x21, 0x00


	//----- nvinfo : EIATTR_KPARAM_INFO
	.align		4
.L_28:
        /*0018*/ 	.byte	0x04, 0x17
        /*001a*/ 	.short	(.L_30 - .L_29)
.L_29:
        /*001c*/ 	.word	0x00000000
        /*0020*/ 	.short	0x0007
        /*0022*/ 	.short	0x0038
        /*0024*/ 	.byte	0x00, 0xf5, 0x21, 0x00


	//----- nvinfo : EIATTR_KPARAM_INFO
	.align		4
.L_30:
        /*0028*/ 	.byte	0x04, 0x17
        /*002a*/ 	.short	(.L_32 - .L_31)
.L_31:
        /*002c*/ 	.word	0x00000000
        /*0030*/ 	.short	0x0006
        /*0032*/ 	.short	0x0030
        /*0034*/ 	.byte	0x00, 0xf5, 0x21, 0x00


	//----- nvinfo : EIATTR_KPARAM_INFO
	.align		4
.L_32:
        /*0038*/ 	.byte	0x04, 0x17
        /*003a*/ 	.short	(.L_34 - .L_33)
.L_33:
        /*003c*/ 	.word	0x00000000
        /*0040*/ 	.short	0x0005
        /*0042*/ 	.short	0x0028
        /*0044*/ 	.byte	0x00, 0xf5, 0x21, 0x00


	//----- nvinfo : EIATTR_KPARAM_INFO
	.align		4
.L_34:
        /*0048*/ 	.byte	0x04, 0x17
        /*004a*/ 	.short	(.L_36 - .L_35)
.L_35:
        /*004c*/ 	.word	0x00000000
        /*0050*/ 	.short	0x0004
        /*0052*/ 	.short	0x0020
        /*0054*/ 	.byte	0x00, 0xf5, 0x21, 0x00


	//----- nvinfo : EIATTR_KPARAM_INFO
	.align		4
.L_36:
        /*0058*/ 	.byte	0x04, 0x17
        /*005a*/ 	.short	(.L_38 - .L_37)
.L_37:
        /*005c*/ 	.word	0x00000000
        /*0060*/ 	.short	0x0003
        /*0062*/ 	.short	0x0018
        /*0064*/ 	.byte	0x00, 0xf5, 0x21, 0x00


	//----- nvinfo : EIATTR_KPARAM_INFO
	.align		4
.L_38:
        /*0068*/ 	.byte	0x04, 0x17
        /*006a*/ 	.short	(.L_40 - .L_39)
.L_39:
        /*006c*/ 	.word	0x00000000
        /*0070*/ 	.short	0x0002
        /*0072*/ 	.short	0x0010
        /*0074*/ 	.byte	0x00, 0xf5, 0x21, 0x00


	//----- nvinfo : EIATTR_KPARAM_INFO
	.align		4
.L_40:
        /*0078*/ 	.byte	0x04, 0x17
        /*007a*/ 	.short	(.L_42 - .L_41)
.L_41:
        /*007c*/ 	.word	0x00000000
        /*0080*/ 	.short	0x0001
        /*0082*/ 	.short	0x0008
        /*0084*/ 	.byte	0x00, 0xf5, 0x21, 0x00


	//----- nvinfo : EIATTR_KPARAM_INFO
	.align		4
.L_42:
        /*0088*/ 	.byte	0x04, 0x17
        /*008a*/ 	.short	(.L_44 - .L_43)
.L_43:
        /*008c*/ 	.word	0x00000000
        /*0090*/ 	.short	0x0000
        /*0092*/ 	.short	0x0000
        /*0094*/ 	.byte	0x00, 0xf5, 0x21, 0x00


	//----- nvinfo : EIATTR_SPARSE_MMA_MASK
	.align		4
.L_44:
        /*0098*/ 	.byte	0x03, 0x50
        /*009a*/ 	.short	0x0000


	//----- nvinfo : EIATTR_MAXREG_COUNT
	.align		4
        /*009c*/ 	.byte	0x03, 0x1b
        /*009e*/ 	.short	0x00ff


	//----- nvinfo : EIATTR_NUM_BARRIERS
	.align		4
        /*00a0*/ 	.byte	0x02, 0x4c
        /*00a2*/ 	.byte	0x01
	.zero		1


	//----- nvinfo : EIATTR_MERCURY_ISA_VERSION
	.align		4
        /*00a4*/ 	.byte	0x03, 0x5f
        /*00a6*/ 	.short	0x0101


	//----- nvinfo : EIATTR_VRC_CTA_INIT_COUNT
	.align		4
        /*00a8*/ 	.byte	0x02, 0x4a
	.zero		1
	.zero		1


	//----- nvinfo : EIATTR_EXIT_INSTR_OFFSETS
	.align		4
        /*00ac*/ 	.byte	0x04, 0x1c
        /*00ae*/ 	.short	(.L_46 - .L_45)


	//   ....[0]....
.L_45:
        /*00b0*/ 	.word	0x00000900


	//   ....[1]....
        /*00b4*/ 	.word	0x00000960


	//----- nvinfo : EIATTR_CRS_STACK_SIZE
	.align		4
.L_46:
        /*00b8*/ 	.byte	0x04, 0x1e
        /*00ba*/ 	.short	(.L_48 - .L_47)
.L_47:
        /*00bc*/ 	.word	0x00000000


	//----- nvinfo : EIATTR_CBANK_PARAM_SIZE
	.align		4
.L_48:
        /*00c0*/ 	.byte	0x03, 0x19
        /*00c2*/ 	.short	0x0048


	//----- nvinfo : EIATTR_PARAM_CBANK
	.align		4
        /*00c4*/ 	.byte	0x04, 0x0a
        /*00c6*/ 	.short	(.L_50 - .L_49)
	.align		4
.L_49:
        /*00c8*/ 	.word	index@(.nv.constant0._Z8traversePiS_S_S_S_S_S_S_S_)
        /*00cc*/ 	.short	0x0380
        /*00ce*/ 	.short	0x0048


	//----- nvinfo : EIATTR_SW_WAR
	.align		4
.L_50:
        /*00d0*/ 	.byte	0x04, 0x36
        /*00d2*/ 	.short	(.L_52 - .L_51)
.L_51:
        /*00d4*/ 	.word	0x00000008
.L_52:


//--------------------- .nv.callgraph             --------------------------
	.section	.nv.callgraph,"",@"SHT_CUDA_CALLGRAPH"
	.align	4
	.sectionentsize	8
	.align		4
        /*0000*/ 	.word	0x00000000
	.align		4
        /*0004*/ 	.word	0xffffffff
	.align		4
        /*0008*/ 	.word	0x00000000
	.align		4
        /*000c*/ 	.word	0xfffffffe
	.align		4
        /*0010*/ 	.word	0x00000000
	.align		4
        /*0014*/ 	.word	0xfffffffd
	.align		4
        /*0018*/ 	.word	0x00000000
	.align		4
        /*001c*/ 	.word	0xfffffffc


//--------------------- .nv.constant4             --------------------------
	.section	.nv.constant4,"a",@progbits
	.align	8
	.align		8
.nv.constant4:
        /*0000*/ 	.dword	temp


//--------------------- .text._Z10initializePiS_  --------------------------
	.section	.text._Z10initializePiS_,"ax",@progbits
	.align	128
        .global         _Z10initializePiS_
        .type           _Z10initializePiS_,@function
        .size           _Z10initializePiS_,(.L_x_6 - _Z10initializePiS_)
        .other          _Z10initializePiS_,@"STO_CUDA_ENTRY STV_DEFAULT"
_Z10initializePiS_:
.text._Z10initializePiS_:
[----:B------:R-:W-:Y:S08]  /*0000*/  LDC R1, c[0x0][0x37c] ;  /* 0x0000df00ff017b82 */ /* 0x000ff00000000800 */
[----:B------:R-:W0:Y:S01]  /*0010*/  LDC.64 R6, c[0x0][0x380] ;  /* 0x0000e000ff067b82 */ /* 0x000e220000000a00 */
[----:B------:R-:W0:Y:S07]  /*0020*/  LDCU.64 UR4, c[0x0][0x358] ;  /* 0x00006b00ff0477ac */ /* 0x000e2e0008000a00 */
[----:B------:R-:W1:Y:S08]  /*0030*/  LDC.64 R4, c[0x0][0x388] ;  /* 0x0000e200ff047b82 */ /* 0x000e700000000a00 */
[----:B------:R-:W2:Y:S01]  /*0040*/  LDC.64 R2, c[0x4][RZ] ;  /* 0x01000000ff027b82 */ /* 0x000ea20000000a00 */
[----:B0-----:R-:W2:Y:S04]  /*0050*/  LDG.E R9, desc[UR4][R6.64] ;  /* 0x0000000406097981 */ /* 0x001ea8000c1e1900 */
[----:B-1----:R-:W3:Y:S01]  /*0060*/  LDG.E R11, desc[UR4][R4.64] ;  /* 0x00000004040b7981 */ /* 0x002ee2000c1e1900 */
[----:B--2---:R-:W-:-:S04]  /*0070*/  IMAD.WIDE R8, R9, 0x24, R2 ;  /* 0x0000002409087825 */ /* 0x004fc800078e0202 */
[----:B---3--:R-:W-:-:S05]  /*0080*/  IMAD.WIDE R8, R11, 0x4, R8 ;  /* 0x000000040b087825 */ /* 0x008fca00078e0208 */
[----:B------:R0:W-:Y:S04]  /*0090*/  STG.E desc[UR4][R8.64], RZ ;  /* 0x000000ff08007986 */ /* 0x0001e8000c101904 */
[----:B------:R-:W2:Y:S04]  /*00a0*/  LDG.E R11, desc[UR4][R6.64+0x4] ;  /* 0x00000404060b7981 */ /* 0x000ea8000c1e1900 */
[----:B------:R-:W3:Y:S01]  /*00b0*/  LDG.E R13, desc[UR4][R4.64+0x4] ;  /* 0x00000404040d7981 */ /* 0x000ee2000c1e1900 */
[----:B------:R-:W-:Y:S02]  /*00c0*/  HFMA2 R17, -RZ, RZ, 0, 5.9604644775390625e-08 ;  /* 0x00000001ff117431 */ /* 0x000fe400000001ff */
[----:B--2---:R-:W-:-:S04]  /*00d0*/  IMAD.WIDE R10, R11, 0x24, R2 ;  /* 0x000000240b0a7825 */ /* 0x004fc800078e0202 */
[----:B---3--:R-:W-:-:S05]  /*00e0*/  IMAD.WIDE R10, R13, 0x4, R10 ;  /* 0x000000040d0a7825 */ /* 0x008fca00078e020a */
[----:B------:R1:W-:Y:S04]  /*00f0*/  STG.E desc[UR4][R10.64], R17 ;  /* 0x000000110a007986 */ /* 0x0003e8000c101904 */
[----:B------:R-:W2:Y:S04]  /*0100*/  LDG.E R13, desc[UR4][R6.64+0x8] ;  /* 0x00000804060d7981 */ /* 0x000ea8000c1e1900 */
[----:B------:R-:W3:Y:S01]  /*0110*/  LDG.E R15, desc[UR4][R4.64+0x8] ;  /* 0x00000804040f7981 */ /* 0x000ee2000c1e1900 */
[----:B------:R-:W-:Y:S01]  /*0120*/  MOV R19, 0x2 ;  /* 0x0000000200137802 */ /* 0x000fe20000000f00 */
[----:B--2---:R-:W-:-:S04]  /*0130*/  IMAD.WIDE R12, R13, 0x24, R2 ;  /* 0x000000240d0c7825 */ /* 0x004fc800078e0202 */
[----:B---3--:R-:W-:-:S05]  /*0140*/  IMAD.WIDE R12, R15, 0x4, R12 ;  /* 0x000000040f0c7825 */ /* 0x008fca00078e020c */
[----:B------:R2:W-:Y:S04]  /*0150*/  STG.E desc[UR4][R12.64], R19 ;  /* 0x000000130c007986 */ /* 0x0005e8000c101904 */
[----:B0-----:R-:W3:Y:S04]  /*0160*/  LDG.E R9, desc[UR4][R6.64+0xc] ;  /* 0x00000c0406097981 */ /* 0x001ee8000c1e1900 */
[----:B------:R-:W4:Y:S01]  /*0170*/  LDG.E R15, desc[UR4][R4.64+0xc] ;  /* 0x00000c04040f7981 */ /* 0x000f22000c1e1900 */
[----:B------:R-:W-:Y:S02]  /*0180*/  HFMA2 R21, -RZ, RZ, 0, 1.78813934326171875e-07 ;  /* 0x00000003ff157431 */ /* 0x000fe400000001ff */
[----:B---3--:R-:W-:-:S04]  /*0190*/  IMAD.WIDE R8, R9, 0x24, R2 ;  /* 0x0000002409087825 */ /* 0x008fc800078e0202 */
[----:B----4-:R-:W-:-:S05]  /*01a0*/  IMAD.WIDE R8, R15, 0x4, R8 ;  /* 0x000000040f087825 */ /* 0x010fca00078e0208 */
[----:B------:R0:W-:Y:S04]  /*01b0*/  STG.E desc[UR4][R8.64], R21 ;  /* 0x0000001508007986 */ /* 0x0001e8000c101904 */
[----:B-1----:R-:W3:Y:S04]  /*01c0*/  LDG.E R11, desc[UR4][R6.64+0x10] ;  /* 0x00001004060b7981 */ /* 0x002ee8000c1e1900 */
[----:B------:R-:W4:Y:S01]  /*01d0*/  LDG.E R15, desc[UR4][R4.64+0x10] ;  /* 0x00001004040f7981 */ /* 0x000f22000c1e1900 */
[----:B------:R-:W-:Y:S01]  /*01e0*/  MOV R17, 0x4 ;  /* 0x0000000400117802 */ /* 0x000fe20000000f00 */
[----:B---3--:R-:W-:-:S04]  /*01f0*/  IMAD.WIDE R10, R11, 0x24, R2 ;  /* 0x000000240b0a7825 */ /* 0x008fc800078e0202 */
[----:B----4-:R-:W-:-:S05]  /*0200*/  IMAD.WIDE R10, R15, 0x4, R10 ;  /* 0x000000040f0a7825 */ /* 0x010fca00078e020a */
[----:B------:R1:W-:Y:S04]  /*0210*/  STG.E desc[UR4][R10.64], R17 ;  /* 0x000000110a007986 */ /* 0x0003e8000c101904 */
[----:B--2---:R-:W2:Y:S04]  /*0220*/  LDG.E R13, desc[UR4][R6.64+0x14] ;  /* 0x00001404060d7981 */ /* 0x004ea8000c1e1900 */
[----:B------:R-:W3:Y:S01]  /*0230*/  LDG.E R15, desc[UR4][R4.64+0x14] ;  /* 0x00001404040f7981 */ /* 0x000ee2000c1e1900 */
[----:B------:R-:W-:Y:S02]  /*0240*/  HFMA2 R19, -RZ, RZ, 0, 2.98023223876953125e-07 ;  /* 0x00000005ff137431 */ /* 0x000fe400000001ff */
[----:B--2---:R-:W-:-:S04]  /*0250*/  IMAD.WIDE R12, R13, 0x24, R2 ;  /* 0x000000240d0c7825 */ /* 0x004fc800078e0202 */
[----:B---3--:R-:W-:-:S05]  /*0260*/  IMAD.WIDE R12, R15, 0x4, R12 ;  /* 0x000000040f0c7825 */ /* 0x008fca00078e020c */
[----:B------:R2:W-:Y:S04]  /*0270*/  STG.E desc[UR4][R12.64], R19 ;  /* 0x000000130c007986 */ /* 0x0005e8000c101904 */
[----:B0-----:R-:W3:Y:S04]  /*0280*/  LDG.E R9, desc[UR4][R6.64+0x18] ;  /* 0x0000180406097981 */ /* 0x001ee8000c1e1900 */
[----:B------:R-:W4:Y:S01]  /*0290*/  LDG.E R15, desc[UR4][R4.64+0x18] ;  /* 0x00001804040f7981 */ /* 0x000f22000c1e1900 */
[----:B------:R-:W-:Y:S01]  /*02a0*/  MOV R21, 0x6 ;  /* 0x0000000600157802 */ /* 0x000fe20000000f00 */
[----:B---3--:R-:W-:-:S04]  /*02b0*/  IMAD.WIDE R8, R9, 0x24, R2 ;  /* 0x0000002409087825 */ /* 0x008fc800078e0202 */
[----:B----4-:R-:W-:-:S05]  /*02c0*/  IMAD.WIDE R8, R15, 0x4, R8 ;  /* 0x000000040f087825 */ /* 0x010fca00078e0208 */
[----:B------:R0:W-:Y:S04]  /*02d0*/  STG.E desc[UR4][R8.64], R21 ;  /* 0x0000001508007986 */ /* 0x0001e8000c101904 */
[----:B-1----:R-:W3:Y:S04]  /*02e0*/  LDG.E R11, desc[UR4][R6.64+0x1c] ;  /* 0x00001c04060b7981 */ /* 0x002ee8000c1e1900 */
[----:B------:R-:W4:Y:S01]  /*02f0*/  LDG.E R15, desc[UR4][R4.64+0x1c] ;  /* 0x00001c04040f7981 */ /* 0x000f22000c1e1900 */
[----:B------:R-:W-:Y:S02]  /*0300*/  HFMA2 R17, -RZ, RZ, 0, 4.17232513427734375e-07 ;  /* 0x00000007ff117431 */ /* 0x000fe400000001ff */
[----:B---3--:R-:W-:-:S04]  /*0310*/  IMAD.WIDE R10, R11, 0x24, R2 ;  /* 0x000000240b0a7825 */ /* 0x008fc800078e0202 */
[----:B----4-:R-:W-:-:S05]  /*0320*/  IMAD.WIDE R10, R15, 0x4, R10 ;  /* 0x000000040f0a7825 */ /* 0x010fca00078e020a */
[----:B------:R1:W-:Y:S04]  /*0330*/  STG.E desc[UR4][R10.64], R17 ;  /* 0x000000110a007986 */ /* 0x0003e8000c101904 */
[----:B--2---:R-:W2:Y:S04]  /*0340*/  LDG.E R13, desc[UR4][R6.64+0x20] ;  /* 0x00002004060d7981 */ /* 0x004ea8000c1e1900 */
[----:B------:R-:W3:Y:S01]  /*0350*/  LDG.E R15, desc[UR4][R4.64+0x20] ;  /* 0x00002004040f7981 */ /* 0x000ee2000c1e1900 */
[----:B------:R-:W-:Y:S01]  /*0360*/  MOV R19, 0x8 ;  /* 0x0000000800137802 */ /* 0x000fe20000000f00 */
[----:B--2---:R-:W-:-:S04]  /*0370*/  IMAD.WIDE R12, R13, 0x24, R2 ;  /* 0x000000240d0c7825 */ /* 0x004fc800078e0202 */
[----:B---3--:R-:W-:-:S05]  /*0380*/  IMAD.WIDE R12, R15, 0x4, R12 ;  /* 0x000000040f0c7825 */ /* 0x008fca00078e020c */
[----:B------:R2:W-:Y:S04]  /*0390*/  STG.E desc[UR4][R12.64], R19 ;  /* 0x000000130c007986 */ /* 0x0005e8000c101904 */
[----:B0-----:R-:W3:Y:S04]  /*03a0*/  LDG.E R9, desc[UR4][R6.64+0x24] ;  /* 0x0000240406097981 */ /* 0x001ee8000c1e1900 */
[----:B------:R-:W4:Y:S01]  /*03b0*/  LDG.E R15, desc[UR4][R4.64+0x24] ;  /* 0x00002404040f7981 */ /* 0x000f22000c1e1900 */
[----:B------:R-:W-:Y:S02]  /*03c0*/  HFMA2 R21, -RZ, RZ, 0, 5.36441802978515625e-07 ;  /* 0x00000009ff157431 */ /* 0x000fe400000001ff */
        /* <DEDUP_REMOVED lines=11> */
[----:B------:R-:W-:Y:S02]  /*0480*/  HFMA2 R19, -RZ, RZ, 0, 6.55651092529296875e-07 ;  /* 0x0000000bff137431 */ /* 0x000fe400000001ff */
        /* <DEDUP_REMOVED lines=11> */
[----:B------:R-:W-:Y:S02]  /*0540*/  HFMA2 R17, -RZ, RZ, 0, 7.74860382080078125e-07 ;  /* 0x0000000dff117431 */ /* 0x000fe400000001ff */
[----:B---3--:R-:W-:-:S04]  /*0550*/  IMAD.WIDE R10, R11, 0x24, R2 ;  /* 0x000000240b0a7825 */ /* 0x008fc800078e0202 */
[----:B----4-:R-:W-:-:S05]  /*0560*/  IMAD.WIDE R10, R15, 0x4, R10 ;  /* 0x000000040f0a7825 */ /* 0x010fca00078e020a */
[----:B------:R-:W-:Y:S04]  /*0570*/  STG.E desc[UR4][R10.64], R17 ;  /* 0x000000110a007986 */ /* 0x000fe8000c101904 */
[----:B--2---:R-:W2:Y:S04]  /*0580*/  LDG.E R13, desc[UR4][R6.64+0x38] ;  /* 0x00003804060d7981 */ /* 0x004ea8000c1e1900 */
[----:B------:R-:W3:Y:S01]  /*0590*/  LDG.E R15, desc[UR4][R4.64+0x38] ;  /* 0x00003804040f7981 */ /* 0x000ee2000c1e1900 */
[----:B------:R-:W-:Y:S01]  /*05a0*/  MOV R19, 0xe ;  /* 0x0000000e00137802 */ /* 0x000fe20000000f00 */
[----:B--2---:R-:W-:-:S04]  /*05b0*/  IMAD.WIDE R12, R13, 0x24, R2 ;  /* 0x000000240d0c7825 */ /* 0x004fc800078e0202 */
[----:B---3--:R-:W-:-:S05]  /*05c0*/  IMAD.WIDE R12, R15, 0x4, R12 ;  /* 0x000000040f0c7825 */ /* 0x008fca00078e020c */
[----:B------:R-:W-:Y:S04]  /*05d0*/  STG.E desc[UR4][R12.64], R19 ;  /* 0x000000130c007986 */ /* 0x000fe8000c101904 */
[----:B0-----:R-:W2:Y:S04]  /*05e0*/  LDG.E R9, desc[UR4][R6.64+0x3c] ;  /* 0x00003c0406097981 */ /* 0x001ea8000c1e1900 */
[----:B------:R-:W3:Y:S01]  /*05f0*/  LDG.E R15, desc[UR4][R4.64+0x3c] ;  /* 0x00003c04040f7981 */ /* 0x000ee2000c1e1900 */
[----:B--2---:R-:W-:-:S04]  /*0600*/  IMAD.WIDE R2, R9, 0x24, R2 ;  /* 0x0000002409027825 */ /* 0x004fc800078e0202 */
[----:B------:R-:W-:Y:S02]  /*0610*/  HFMA2 R9, -RZ, RZ, 0, 8.94069671630859375e-07 ;  /* 0x0000000fff097431 */ /* 0x000fe400000001ff */
[----:B---3--:R-:W-:-:S05]  /*0620*/  IMAD.WIDE R2, R15, 0x4, R2 ;  /* 0x000000040f027825 */ /* 0x008fca00078e0202 */
[----:B------:R-:W-:Y:S01]  /*0630*/  STG.E desc[UR4][R2.64], R9 ;  /* 0x0000000902007986 */ /* 0x000fe2000c101904 */
[----:B------:R-:W-:Y:S05]  /*0640*/  EXIT ;  /* 0x000000000000794d */ /* 0x000fea0003800000 */
.L_x_0:
[----:B------:R-:W-:-:S00]  /*0650*/  BRA `(.L_x_0) ;  /* 0xfffffffc00fc7947 */ /* 0x000fc0000383ffff */
[----:B------:R-:W-:-:S00]  /*0660*/  NOP ;  /* 0x0000000000007918 */ /* 0x000fc00000000000 */
        /* <DEDUP_REMOVED lines=9> */
.L_x_6:


//--------------------- .text._Z8traversePiS_S_S_S_S_S_S_S_ --------------------------
	.section	.text._Z8traversePiS_S_S_S_S_S_S_S_,"ax",@progbits
	.align	128
        .global         _Z8traversePiS_S_S_S_S_S_S_S_
        .type           _Z8traversePiS_S_S_S_S_S_S_S_,@function
        .size           _Z8traversePiS_S_S_S_S_S_S_S_,(.L_x_7 - _Z8traversePiS_S_S_S_S_S_S_S_)
        .other          _Z8traversePiS_S_S_S_S_S_S_S_,@"STO_CUDA_ENTRY STV_DEFAULT"
_Z8traversePiS_S_S_S_S_S_S_S_:
.text._Z8traversePiS_S_S_S_S_S_S_S_:
[----:B------:R-:W-:Y:S01]  /*0000*/  LDC R1, c[0x0][0x37c] ;  /* 0x0000df00ff017b82 */ /* 0x000fe20000000800 */
[----:B------:R-:W0:Y:S07]  /*0010*/  S2R R17, SR_TID.X ;  /* 0x0000000000117919 */ /* 0x000e2e0000002100 */
[----:B------:R-:W0:Y:S01]  /*0020*/  LDC.64 R2, c[0x0][0x398] ;  /* 0x0000e600ff027b82 */ /* 0x000e220000000a00 */
[----:B------:R-:W1:Y:S07]  /*0030*/  LDCU.64 UR4, c[0x0][0x358] ;  /* 0x00006b00ff0477ac */ /* 0x000e6e0008000a00 */
[----:B------:R-:W2:Y:S08]  /*0040*/  LDC.64 R6, c[0x0][0x3a0] ;  /* 0x0000e800ff067b82 */ /* 0x000eb00000000a00 */
[----:B------:R-:W3:Y:S08]  /*0050*/  LDC.64 R4, c[0x0][0x380] ;  /* 0x0000e000ff047b82 */ /* 0x000ef00000000a00 */
[----:B------:R-:W4:Y:S01]  /*0060*/  LDC.64 R8, c[0x0][0x3a8] ;  /* 0x0000ea00ff087b82 */ /* 0x000f220000000a00 */
[----:B0-----:R-:W-:-:S07]  /*0070*/  IMAD.WIDE.U32 R2, R17, 0x4, R2 ;  /* 0x0000000411027825 */ /* 0x001fce00078e0002 */
[----:B------:R-:W0:Y:S01]  /*0080*/  LDC.64 R10, c[0x0][0x3b0] ;  /* 0x0000ec00ff0a7b82 */ /* 0x000e220000000a00 */
[----:B-1----:R-:W3:Y:S01]  /*0090*/  LDG.E R19, desc[UR4][R2.64] ;  /* 0x0000000402137981 */ /* 0x002ee2000c1e1900 */
[----:B--2---:R-:W-:-:S05]  /*00a0*/  IMAD.WIDE.U32 R6, R17, 0x4, R6 ;  /* 0x0000000411067825 */ /* 0x004fca00078e0006 */
[----:B------:R-:W2:Y:S01]  /*00b0*/  LDG.E R23, desc[UR4][R6.64] ;  /* 0x0000000406177981 */ /* 0x000ea2000c1e1900 */
[----:B---3--:R-:W-:-:S05]  /*00c0*/  IMAD.WIDE R20, R19, 0x4, R4 ;  /* 0x0000000413147825 */ /* 0x008fca00078e0204 */
[----:B------:R-:W2:Y:S01]  /*00d0*/  LDG.E R27, desc[UR4][R20.64] ;  /* 0x00000004141b7981 */ /* 0x000ea2000c1e1900 */
[----:B------:R-:W-:Y:S01]  /*00e0*/  BSSY.RECONVERGENT B0, `(.L_x_1) ;  /* 0x000002c000007945 */ /* 0x000fe20003800200 */
[----:B----4-:R-:W-:-:S04]  /*00f0*/  IMAD.WIDE.U32 R12, R17, 0x4, R8 ;  /* 0x00000004110c7825 */ /* 0x010fc800078e0008 */
[----:B0-----:R-:W-:Y:S01]  /*0100*/  IMAD.WIDE.U32 R14, R17, 0x4, R10 ;  /* 0x00000004110e7825 */ /* 0x001fe200078e000a */
[----:B--2---:R-:W-:-:S13]  /*0110*/  ISETP.NE.AND P0, PT, R27, R23, PT ;  /* 0x000000171b00720c */ /* 0x004fda0003f05270 */
[----:B------:R-:W-:Y:S05]  /*0120*/  @P0 BRA `(.L_x_2) ;  /* 0x00000000006c0947 */ /* 0x000fea0003800000 */
[----:B------:R-:W0:Y:S02]  /*0130*/  LDC.64 R22, c[0x0][0x390] ;  /* 0x0000e400ff167b82 */ /* 0x000e240000000a00 */
[----:B0-----:R-:W-:-:S06]  /*0140*/  IMAD.WIDE R20, R19, 0x4, R22 ;  /* 0x0000000413147825 */ /* 0x001fcc00078e0216 */
[----:B------:R-:W2:Y:S02]  /*0150*/  LDG.E R20, desc[UR4][R20.64] ;  /* 0x0000000414147981 */ /* 0x000ea4000c1e1900 */
[----:B--2---:R-:W-:-:S13]  /*0160*/  ISETP.NE.AND P0, PT, R20, -0x1, PT ;  /* 0xffffffff1400780c */ /* 0x004fda0003f05270 */
[----:B------:R-:W-:Y:S05]  /*0170*/  @!P0 BRA `(.L_x_3) ;  /* 0x0000000000188947 */ /* 0x000fea0003800000 */
[----:B------:R0:W-:Y:S04]  /*0180*/  STG.E desc[UR4][R12.64], R27 ;  /* 0x0000001b0c007986 */ /* 0x0001e8000c101904 */
[----:B------:R-:W2:Y:S02]  /*0190*/  LDG.E R19, desc[UR4][R2.64] ;  /* 0x0000000402137981 */ /* 0x000ea4000c1e1900 */
[----:B--2---:R-:W-:-:S06]  /*01a0*/  IMAD.WIDE R18, R19, 0x4, R22 ;  /* 0x0000000413127825 */ /* 0x004fcc00078e0216 */
[----:B------:R-:W2:Y:S04]  /*01b0*/  LDG.E R19, desc[UR4][R18.64] ;  /* 0x0000000412137981 */ /* 0x000ea8000c1e1900 */
[----:B--2---:R0:W-:Y:S01]  /*01c0*/  STG.E desc[UR4][R14.64], R19 ;  /* 0x000000130e007986 */ /* 0x0041e2000c101904 */
[----:B------:R-:W-:Y:S05]  /*01d0*/  BRA `(.L_x_4) ;  /* 0x0000000000707947 */ /* 0x000fea0003800000 */
.L_x_3:
[----:B------:R-:W-:-:S06]  /*01e0*/  IMAD.WIDE R20, R27, 0x4, R4 ;  /* 0x000000041b147825 */ /* 0x000fcc00078e0204 */
[----:B------:R-:W2:Y:S02]  /*01f0*/  LDG.E R20, desc[UR4][R20.64] ;  /* 0x0000000414147981 */ /* 0x000ea4000c1e1900 */
[----:B--2---:R-:W-:-:S13]  /*0200*/  ISETP.NE.AND P0, PT, R20, -0x1, PT ;  /* 0xffffffff1400780c */ /* 0x004fda0003f05270 */
[----:B------:R1:W-:Y:S01]  /*0210*/  @P0 STG.E desc[UR4][R12.64], R27 ;  /* 0x0000001b0c000986 */ /* 0x0003e2000c101904 */
[----:B------:R-:W0:Y:S03]  /*0220*/  @!P0 LDC.64 R24, c[0x0][0x3c0] ;  /* 0x0000f000ff188b82 */ /* 0x000e260000000a00 */
[----:B------:R-:W2:Y:S02]  /*0230*/  @P0 LDG.E R23, desc[UR4][R6.64] ;  /* 0x0000000406170981 */ /* 0x000ea4000c1e1900 */
[----:B--2---:R-:W-:-:S06]  /*0240*/  @P0 IMAD.WIDE R22, R23, 0x4, R4 ;  /* 0x0000000417160825 */ /* 0x004fcc00078e0204 */
[----:B------:R-:W2:Y:S04]  /*0250*/  @P0 LDG.E R23, desc[UR4][R22.64] ;  /* 0x0000000416170981 */ /* 0x000ea8000c1e1900 */
[----:B--2---:R1:W-:Y:S04]  /*0260*/  @P0 STG.E desc[UR4][R14.64], R23 ;  /* 0x000000170e000986 */ /* 0x0043e8000c101904 */
[----:B------:R1:W-:Y:S04]  /*0270*/  @!P0 STG.E desc[UR4][R12.64], R19 ;  /* 0x000000130c008986 */ /* 0x0003e8000c101904 */
[----:B------:R-:W0:Y:S01]  /*0280*/  @!P0 LDG.E R29, desc[UR4][R6.64] ;  /* 0x00000004061d8981 */ /* 0x000e22000c1e1900 */
[----:B------:R-:W-:Y:S01]  /*0290*/  @!P0 MOV R0, 0x1 ;  /* 0x0000000100008802 */ /* 0x000fe20000000f00 */
[----:B0-----:R-:W-:-:S02]  /*02a0*/  @!P0 IMAD.WIDE R20, R29, 0x4, R24 ;  /* 0x000000041d148825 */ /* 0x001fc400078e0218 */
[----:B------:R1:W-:Y:S04]  /*02b0*/  @!P0 STG.E desc[UR4][R14.64], R29 ;  /* 0x0000001d0e008986 */ /* 0x0003e8000c101904 */
[----:B------:R1:W-:Y:S01]  /*02c0*/  @!P0 STG.E desc[UR4][R20.64], R0 ;  /* 0x0000000014008986 */ /* 0x0003e2000c101904 */
[----:B------:R-:W-:Y:S05]  /*02d0*/  BRA `(.L_x_4) ;  /* 0x0000000000307947 */ /* 0x000fea0003800000 */
.L_x_2:
[----:B------:R-:W0:Y:S02]  /*02e0*/  LDC.64 R20, c[0x0][0x388] ;  /* 0x0000e200ff147b82 */ /* 0x000e240000000a00 */
[----:B0-----:R-:W-:-:S06]  /*02f0*/  IMAD.WIDE R18, R23, 0x4, R20 ;  /* 0x0000000417127825 */ /* 0x001fcc00078e0214 */
[----:B------:R-:W2:Y:S02]  /*0300*/  LDG.E R18, desc[UR4][R18.64] ;  /* 0x0000000412127981 */ /* 0x000ea4000c1e1900 */
[----:B--2---:R-:W-:-:S13]  /*0310*/  ISETP.NE.AND P0, PT, R18, -0x1, PT ;  /* 0xffffffff1200780c */ /* 0x004fda0003f05270 */
[----:B------:R2:W-:Y:S04]  /*0320*/  @P0 STG.E desc[UR4][R12.64], R23 ;  /* 0x000000170c000986 */ /* 0x0005e8000c101904 */
[----:B------:R-:W3:Y:S02]  /*0330*/  @P0 LDG.E R25, desc[UR4][R6.64] ;  /* 0x0000000406190981 */ /* 0x000ee4000c1e1900 */
[----:B---3--:R-:W-:-:S06]  /*0340*/  @P0 IMAD.WIDE R20, R25, 0x4, R20 ;  /* 0x0000000419140825 */ /* 0x008fcc00078e0214 */
[----:B------:R-:W3:Y:S04]  /*0350*/  @P0 LDG.E R21, desc[UR4][R20.64] ;  /* 0x0000000414150981 */ /* 0x000ee8000c1e1900 */
[----:B---3--:R2:W-:Y:S04]  /*0360*/  @P0 STG.E desc[UR4][R14.64], R21 ;  /* 0x000000150e000986 */ /* 0x0085e8000c101904 */
[----:B------:R2:W-:Y:S04]  /*0370*/  @!P0 STG.E desc[UR4][R12.64], R23 ;  /* 0x000000170c008986 */ /* 0x0005e8000c101904 */
[----:B------:R-:W3:Y:S04]  /*0380*/  @!P0 LDG.E R25, desc[UR4][R2.64] ;  /* 0x0000000402198981 */ /* 0x000ee8000c1e1900 */
[----:B---3--:R2:W-:Y:S02]  /*0390*/  @!P0 STG.E desc[UR4][R14.64], R25 ;  /* 0x000000190e008986 */ /* 0x0085e4000c101904 */
.L_x_4:
[----:B------:R-:W-:Y:S05]  /*03a0*/  BSYNC.RECONVERGENT B0 ;  /* 0x0000000000007941 */ /* 0x000fea0003800200 */
.L_x_1:
[----:B------:R-:W-:Y:S08]  /*03b0*/  BAR.SYNC.DEFER_BLOCKING 0x0 ;  /* 0x0000000000007b1d */ /* 0x000ff00000010000 */
[----:B01----:R-:W0:Y:S01]  /*03c0*/  LDC.64 R18, c[0x0][0x3b8] ;  /* 0x0000ee00ff127b82 */ /* 0x003e220000000a00 */
[----:B--2---:R-:W2:Y:S04]  /*03d0*/  LDG.E R23, desc[UR4][R2.64] ;  /* 0x0000000402177981 */ /* 0x004ea8000c1e1900 */
[----:B------:R-:W3:Y:S01]  /*03e0*/  LDG.E R21, desc[UR4][R6.64] ;  /* 0x0000000406157981 */ /* 0x000ee2000c1e1900 */
[----:B--2---:R-:W-:-:S06]  /*03f0*/  IMAD.WIDE R22, R23, 0x4, R4 ;  /* 0x0000000417167825 */ /* 0x004fcc00078e0204 */
[----:B------:R-:W3:Y:S01]  /*0400*/  LDG.E R22, desc[UR4][R22.64] ;  /* 0x0000000416167981 */ /* 0x000ee2000c1e1900 */
[----:B0-----:R-:W-:Y:S01]  /*0410*/  IMAD.WIDE.U32 R16, R17, 0x4, R18 ;  /* 0x0000000411107825 */ /* 0x001fe200078e0012 */
[----:B---3--:R-:W-:Y:S02]  /*0420*/  ISETP.NE.AND P0, PT, R22, R21, PT ;  /* 0x000000151600720c */ /* 0x008fe40003f05270 */
[----:B------:R-:W0:Y:S02]  /*0430*/  LDC.64 R20, c[0x4][RZ] ;  /* 0x01000000ff147b82 */ /* 0x000e240000000a00 */
[----:B------:R-:W-:-:S05]  /*0440*/  SEL R27, RZ, 0x1, !P0 ;  /* 0x00000001ff1b7807 */ /* 0x000fca0004000000 */
[----:B------:R1:W-:Y:S01]  /*0450*/  STG.E desc[UR4][R16.64], R27 ;  /* 0x0000001b10007986 */ /* 0x0003e2000c101904 */
[----:B------:R-:W-:Y:S06]  /*0460*/  BAR.SYNC.DEFER_BLOCKING 0x0 ;  /* 0x0000000000007b1d */ /* 0x000fec0000010000 */
[----:B------:R-:W0:Y:S04]  /*0470*/  LDG.E R25, desc[UR4][R12.64] ;  /* 0x000000040c197981 */ /* 0x000e28000c1e1900 */
[----:B------:R-:W2:Y:S04]  /*0480*/  LDG.E R29, desc[UR4][R14.64] ;  /* 0x000000040e1d7981 */ /* 0x000ea8000c1e1900 */
[----:B------:R-:W3:Y:S01]  /*0490*/  LDG.E R0, desc[UR4][R16.64] ;  /* 0x0000000410007981 */ /* 0x000ee2000c1e1900 */
[----:B0-----:R-:W-:-:S04]  /*04a0*/  IMAD.WIDE R24, R25, 0x24, R20 ;  /* 0x0000002419187825 */ /* 0x001fc800078e0214 */
[----:B--2---:R-:W-:-:S06]  /*04b0*/  IMAD.WIDE R24, R29, 0x4, R24 ;  /* 0x000000041d187825 */ /* 0x004fcc00078e0218 */
[----:B------:R-:W2:Y:S02]  /*04c0*/  LDG.E R25, desc[UR4][R24.64] ;  /* 0x0000000418197981 */ /* 0x000ea4000c1e1900 */
[----:B--2---:R-:W-:-:S06]  /*04d0*/  IMAD.WIDE R22, R25, 0x4, R18 ;  /* 0x0000000419167825 */ /* 0x004fcc00078e0212 */
[----:B------:R-:W3:Y:S01]  /*04e0*/  LDG.E R23, desc[UR4][R22.64] ;  /* 0x0000000416177981 */ /* 0x000ee2000c1e1900 */
[----:B-1----:R-:W-:Y:S01]  /*04f0*/  IMAD.WIDE R26, R25, 0x4, R8 ;  /* 0x00000004191a7825 */ /* 0x002fe200078e0208 */
[----:B---3--:R-:W-:-:S05]  /*0500*/  IADD3 R0, PT, PT, R0, R23, RZ ;  /* 0x0000001700007210 */ /* 0x008fca0007ffe0ff */
[----:B------:R0:W-:Y:S04]  /*0510*/  STG.E desc[UR4][R16.64], R0 ;  /* 0x0000000010007986 */ /* 0x0001e8000c101904 */
[----:B------:R-:W2:Y:S01]  /*0520*/  LDG.E R27, desc[UR4][R26.64] ;  /* 0x000000041a1b7981 */ /* 0x000ea2000c1e1900 */
[----:B------:R-:W-:-:S03]  /*0530*/  IMAD.WIDE R28, R25, 0x4, R10 ;  /* 0x00000004191c7825 */ /* 0x000fc600078e020a */
[----:B--2---:R1:W-:Y:S04]  /*0540*/  STG.E desc[UR4][R12.64], R27 ;  /* 0x0000001b0c007986 */ /* 0x0043e8000c101904 */
[----:B------:R-:W2:Y:S04]  /*0550*/  LDG.E R29, desc[UR4][R28.64] ;  /* 0x000000041c1d7981 */ /* 0x000ea8000c1e1900 */
[----:B--2---:R2:W-:Y:S01]  /*0560*/  STG.E desc[UR4][R14.64], R29 ;  /* 0x0000001d0e007986 */ /* 0x0045e2000c101904 */
[----:B------:R-:W-:Y:S06]  /*0570*/  BAR.SYNC.DEFER_BLOCKING 0x0 ;  /* 0x0000000000007b1d */ /* 0x000fec0000010000 */
[----:B------:R-:W3:Y:S04]  /*0580*/  LDG.E R25, desc[UR4][R12.64] ;  /* 0x000000040c197981 */ /* 0x000ee8000c1e1900 */
[----:B------:R-:W4:Y:S04]  /*0590*/  LDG.E R24, desc[UR4][R14.64] ;  /* 0x000000040e187981 */ /* 0x000f28000c1e1900 */
[----:B0-----:R-:W5:Y:S01]  /*05a0*/  LDG.E R0, desc[UR4][R16.64] ;  /* 0x0000000410007981 */ /* 0x001f62000c1e1900 */
[----:B---3--:R-:W-:-:S04]  /*05b0*/  IMAD.WIDE R22, R25, 0x24, R20 ;  /* 0x0000002419167825 */ /* 0x008fc800078e0214 */
[----:B----4-:R-:W-:-:S06]  /*05c0*/  IMAD.WIDE R22, R24, 0x4, R22 ;  /* 0x0000000418167825 */ /* 0x010fcc00078e0216 */
[----:B------:R-:W3:Y:S02]  /*05d0*/  LDG.E R23, desc[UR4][R22.64] ;  /* 0x0000000416177981 */ /* 0x000ee4000c1e1900 */
[----:B---3--:R-:W-:-:S06]  /*05e0*/  IMAD.WIDE R24, R23, 0x4, R18 ;  /* 0x0000000417187825 */ /* 0x008fcc00078e0212 */
[----:B------:R-:W5:Y:S01]  /*05f0*/  LDG.E R25, desc[UR4][R24.64] ;  /* 0x0000000418197981 */ /* 0x000f62000c1e1900 */
[----:B-1----:R-:W-:Y:S01]  /*0600*/  IMAD.WIDE R26, R23, 0x4, R8 ;  /* 0x00000004171a7825 */ /* 0x002fe200078e0208 */
[----:B-----5:R-:W-:-:S05]  /*0610*/  IADD3 R0, PT, PT, R0, R25, RZ ;  /* 0x0000001900007210 */ /* 0x020fca0007ffe0ff */
[----:B------:R0:W-:Y:S04]  /*0620*/  STG.E desc[UR4][R16.64], R0 ;  /* 0x0000000010007986 */ /* 0x0001e8000c101904 */
[----:B------:R-:W3:Y:S01]  /*0630*/  LDG.E R27, desc[UR4][R26.64] ;  /* 0x000000041a1b7981 */ /* 0x000ee2000c1e1900 */
[----:B--2---:R-:W-:-:S03]  /*0640*/  IMAD.WIDE R28, R23, 0x4, R10 ;  /* 0x00000004171c7825 */ /* 0x004fc600078e020a */
[----:B---3--:R1:W-:Y:S04]  /*0650*/  STG.E desc[UR4][R12.64], R27 ;  /* 0x0000001b0c007986 */ /* 0x0083e8000c101904 */
        /* <DEDUP_REMOVED lines=20> */
[----:B------:R-:W2:Y:S04]  /*07a0*/  LDG.E R23, desc[UR4][R12.64] ;  /* 0x000000040c177981 */ /* 0x000ea8000c1e1900 */
[----:B------:R-:W3:Y:S04]  /*07b0*/  LDG.E R25, desc[UR4][R14.64] ;  /* 0x000000040e197981 */ /* 0x000ee8000c1e1900 */
[----:B0-----:R-:W4:Y:S01]  /*07c0*/  LDG.E R0, desc[UR4][R16.64] ;  /* 0x0000000410007981 */ /* 0x001f22000c1e1900 */
[----:B--2---:R-:W-:-:S04]  /*07d0*/  IMAD.WIDE R20, R23, 0x24, R20 ;  /* 0x0000002417147825 */ /* 0x004fc800078e0214 */
[----:B---3--:R-:W-:-:S06]  /*07e0*/  IMAD.WIDE R20, R25, 0x4, R20 ;  /* 0x0000000419147825 */ /* 0x008fcc00078e0214 */
[----:B------:R-:W2:Y:S02]  /*07f0*/  LDG.E R21, desc[UR4][R20.64] ;  /* 0x0000000414157981 */ /* 0x000ea4000c1e1900 */
[----:B--2---:R-:W-:-:S06]  /*0800*/  IMAD.WIDE R18, R21, 0x4, R18 ;  /* 0x0000000415127825 */ /* 0x004fcc00078e0212 */
[----:B------:R-:W4:Y:S01]  /*0810*/  LDG.E R19, desc[UR4][R18.64] ;  /* 0x0000000412137981 */ /* 0x000f22000c1e1900 */
[----:B------:R-:W-:Y:S01]  /*0820*/  IMAD.WIDE R8, R21, 0x4, R8 ;  /* 0x0000000415087825 */ /* 0x000fe200078e0208 */
[----:B----4-:R-:W-:-:S05]  /*0830*/  IADD3 R23, PT, PT, R0, R19, RZ ;  /* 0x0000001300177210 */ /* 0x010fca0007ffe0ff */
[----:B------:R1:W-:Y:S04]  /*0840*/  STG.E desc[UR4][R16.64], R23 ;  /* 0x0000001710007986 */ /* 0x0003e8000c101904 */
[----:B------:R-:W2:Y:S01]  /*0850*/  LDG.E R9, desc[UR4][R8.64] ;  /* 0x0000000408097981 */ /* 0x000ea2000c1e1900 */
[----:B------:R-:W-:-:S03]  /*0860*/  IMAD.WIDE R10, R21, 0x4, R10 ;  /* 0x00000004150a7825 */ /* 0x000fc600078e020a */
[----:B--2---:R1:W-:Y:S04]  /*0870*/  STG.E desc[UR4][R12.64], R9 ;  /* 0x000000090c007986 */ /* 0x0043e8000c101904 */
[----:B------:R-:W2:Y:S04]  /*0880*/  LDG.E R11, desc[UR4][R10.64] ;  /* 0x000000040a0b7981 */ /* 0x000ea8000c1e1900 */
[----:B--2---:R1:W-:Y:S01]  /*0890*/  STG.E desc[UR4][R14.64], R11 ;  /* 0x0000000b0e007986 */ /* 0x0043e2000c101904 */
[----:B------:R-:W-:Y:S06]  /*08a0*/  BAR.SYNC.DEFER_BLOCKING 0x0 ;  /* 0x0000000000007b1d */ /* 0x000fec0000010000 */
[----:B------:R-:W2:Y:S04]  /*08b0*/  LDG.E R7, desc[UR4][R6.64] ;  /* 0x0000000406077981 */ /* 0x000ea8000c1e1900 */
[----:B------:R-:W3:Y:S01]  /*08c0*/  LDG.E R2, desc[UR4][R2.64] ;  /* 0x0000000402027981 */ /* 0x000ee2000c1e1900 */
[----:B--2---:R-:W-:-:S06]  /*08d0*/  IMAD.WIDE R4, R7, 0x4, R4 ;  /* 0x0000000407047825 */ /* 0x004fcc00078e0204 */
[----:B------:R-:W3:Y:S02]  /*08e0*/  LDG.E R5, desc[UR4][R4.64] ;  /* 0x0000000404057981 */ /* 0x000ee4000c1e1900 */
[----:B---3--:R-:W-:-:S13]  /*08f0*/  ISETP.NE.AND P0, PT, R2, R5, PT ;  /* 0x000000050200720c */ /* 0x008fda0003f05270 */
[----:B-1----:R-:W-:Y:S05]  /*0900*/  @P0 EXIT ;  /* 0x000000000000094d */ /* 0x002fea0003800000 */
[----:B------:R-:W2:Y:S01]  /*0910*/  LDG.E R16, desc[UR4][R16.64] ;  /* 0x0000000410107981 */ /* 0x000ea2000c1e1900 */
[----:B------:R-:W0:Y:S02]  /*0920*/  LDC.64 R2, c[0x0][0x3c0] ;  /* 0x0000f000ff027b82 */ /* 0x000e240000000a00 */
[----:B0-----:R-:W-:Y:S01]  /*0930*/  IMAD.WIDE R2, R7, 0x4, R2 ;  /* 0x0000000407027825 */ /* 0x001fe200078e0202 */
[----:B--2---:R-:W-:-:S05]  /*0940*/  IADD3 R5, PT, PT, -R16, 0xa, RZ ;  /* 0x0000000a10057810 */ /* 0x004fca0007ffe1ff */
[----:B------:R-:W-:Y:S01]  /*0950*/  STG.E desc[UR4][R2.64], R5 ;  /* 0x0000000502007986 */ /* 0x000fe2000c101904 */
[----:B------:R-:W-:Y:S05]  /*0960*/  EXIT ;  /* 0x000000000000794d */ /* 0x000fea0003800000 */
.L_x_5:
        /* <DEDUP_REMOVED lines=9> */
.L_x_7:


//--------------------- .nv.shared.reserved.0     --------------------------
	.section	.nv.shared.reserved.0,"aw",@nobits
	.weak		__nv_reservedSMEM_offset_0_alias
	.size		__nv_reservedSMEM_offset_0_alias, 0, 64
	.other		__nv_reservedSMEM_offset_0_alias,@"STO_CUDA_RESERVED_SHARED STV_DEFAULT"
__nv_reservedSMEM_offset_0_alias:
	.zero		0
	.zero		64


//--------------------- .nv.global                --------------------------
	.section	.nv.global,"aw",@nobits
	.align	4
.nv.global:
	.type		temp,@object
	.size		temp,(.L_0 - temp)
temp:
	.zero		324
.L_0:


//--------------------- .nv.constant0._Z10initializePiS_ --------------------------
	.section	.nv.constant0._Z10initializePiS_,"a",@progbits
	.sectionflags	@""
	.align	4
.nv.constant0._Z10initializePiS_:
	.zero		912


//--------------------- .nv.constant0._Z8traversePiS_S_S_S_S_S_S_S_ --------------------------
	.section	.nv.constant0._Z8traversePiS_S_S_S_S_S_S_S_,"a",@progbits
	.sectionflags	@""
	.align	4
.nv.constant0._Z8traversePiS_S_S_S_S_S_S_S_:
	.zero		968


//--------------------- SYMBOLS --------------------------

	.type		.nv.reservedSmem.offset0,@object
	.size		.nv.reservedSmem.offset0,0x4
